//
// Generated by NVIDIA NVVM Compiler
//
// Compiler Build ID: CL-36424714
// Cuda compilation tools, release 13.0, V13.0.88
// Based on NVVM 20.0.0
//

.version 9.0
.target sm_100
.address_size 64

	// .globl	_Z13cudaMatrixAddPfS_S_ii

.visible .entry _Z13cudaMatrixAddPfS_S_ii(
	.param .u64 .ptr .align 1 _Z13cudaMatrixAddPfS_S_ii_param_0,
	.param .u64 .ptr .align 1 _Z13cudaMatrixAddPfS_S_ii_param_1,
	.param .u64 .ptr .align 1 _Z13cudaMatrixAddPfS_S_ii_param_2,
	.param .u32 _Z13cudaMatrixAddPfS_S_ii_param_3,
	.param .u32 _Z13cudaMatrixAddPfS_S_ii_param_4
)
{


	ret;

}
	// .globl	_Z13cudaMatrixAddPfS_S_i
.visible .entry _Z13cudaMatrixAddPfS_S_i(
	.param .u64 .ptr .align 1 _Z13cudaMatrixAddPfS_S_i_param_0,
	.param .u64 .ptr .align 1 _Z13cudaMatrixAddPfS_S_i_param_1,
	.param .u64 .ptr .align 1 _Z13cudaMatrixAddPfS_S_i_param_2,
	.param .u32 _Z13cudaMatrixAddPfS_S_i_param_3
)
{


	ret;

}


// ===== COMPILED SASS (sm_100) =====

	.target	sm_100

	.elftype	@"ET_EXEC"


//--------------------- .note.nv.tkinfo           --------------------------
	.section	.note.nv.tkinfo,"",@"SHT_NOTE"
	.sectionflags	@"SHF_NOTE_NV_TKINFO"
	.tkinfo
        /*0018*/ 	.word	0x00000002
        /*0030*/ 	.string	""
        /*0030*/ 	.string	"ptxas"
        /*0030*/ 	.string	"Cuda compilation tools, release 13.0, V13.0.88"
        /*0030*/ 	.string	"Build cuda_13.0.r13.0/compiler.36424714_0"
        /*0030*/ 	.string	"-arch sm_100 -m 64 "



//--------------------- .note.nv.cuinfo           --------------------------
	.section	.note.nv.cuinfo,"",@"SHT_NOTE"
	.sectionflags	@"SHF_NOTE_NV_CUINFO"
        /*0018*/ 	.short	0x0002
        /*001a*/ 	.short	0x0064
        /*001c*/ 	.short	0x0082
	.zero		2


//--------------------- .nv.info                  --------------------------
	.section	.nv.info,"",@"SHT_CUDA_INFO"
	.align	4


	//----- nvinfo : EIATTR_REGCOUNT
	.align		4
        /*0000*/ 	.byte	0x04, 0x2f
        /*0002*/ 	.short	(.L_1 - .L_0)
	.align		4
.L_0:
        /*0004*/ 	.word	index@(_Z13cudaMatrixAddPfS_S_ii)
        /*0008*/ 	.word	0x00000004


	//----- nvinfo : EIATTR_FRAME_SIZE
	.align		4
.L_1:
        /*000c*/ 	.byte	0x04, 0x11
        /*000e*/ 	.short	(.L_3 - .L_2)
	.align		4
.L_2:
        /*0010*/ 	.word	index@(_Z13cudaMatrixAddPfS_S_ii)
        /*0014*/ 	.word	0x00000000


	//----- nvinfo : EIATTR_REGCOUNT
	.align		4
.L_3:
        /*0018*/ 	.byte	0x04, 0x2f
        /*001a*/ 	.short	(.L_5 - .L_4)
	.align		4
.L_4:
        /*001c*/ 	.word	index@(_Z13cudaMatrixAddPfS_S_i)
        /*0020*/ 	.word	0x00000004


	//----- nvinfo : EIATTR_FRAME_SIZE
	.align		4
.L_5:
        /*0024*/ 	.byte	0x04, 0x11
        /*0026*/ 	.short	(.L_7 - .L_6)
	.align		4
.L_6:
        /*0028*/ 	.word	index@(_Z13cudaMatrixAddPfS_S_i)
        /*002c*/ 	.word	0x00000000


	//----- nvinfo : EIATTR_MIN_STACK_SIZE
	.align		4
.L_7:
        /*0030*/ 	.byte	0x04, 0x12
        /*0032*/ 	.short	(.L_9 - .L_8)
	.align		4
.L_8:
        /*0034*/ 	.word	index@(_Z13cudaMatrixAddPfS_S_i)
        /*0038*/ 	.word	0x00000000


	//----- nvinfo : EIATTR_MIN_STACK_SIZE
	.align		4
.L_9:
        /*003c*/ 	.byte	0x04, 0x12
        /*003e*/ 	.short	(.L_11 - .L_10)
	.align		4
.L_10:
        /*0040*/ 	.word	index@(_Z13cudaMatrixAddPfS_S_ii)
        /*0044*/ 	.word	0x00000000
.L_11:


//--------------------- .nv.compat                --------------------------
	.section	.nv.compat,"",@"SHT_CUDA_COMPAT_INFO"
	.align	4
        /*0000*/ 	.byte	0x02, 0x09, 0x00, 0x00, 0x02, 0x02, 0x01, 0x00, 0x02, 0x05, 0x05, 0x00, 0x03, 0x07, 0x01, 0x01
        /*0010*/ 	.byte	0x02, 0x03, 0x00, 0x00, 0x02, 0x06, 0x01, 0x00, 0x04, 0x0b, 0x08, 0x00, 0x09, 0x00, 0x00, 0x00
        /*0020*/ 	.byte	0x00, 0x00, 0x00, 0x00


//--------------------- .nv.info._Z13cudaMatrixAddPfS_S_i --------------------------
	.section	.nv.info._Z13cudaMatrixAddPfS_S_i,"",@"SHT_CUDA_INFO"
	.sectionflags	@""
	.align	4


	//----- nvinfo : EIATTR_CUDA_API_VERSION
	.align		4
        /*0000*/ 	.byte	0x04, 0x37
        /*0002*/ 	.short	(.L_13 - .L_12)
.L_12:
        /*0004*/ 	.word	0x00000082


	//----- nvinfo : EIATTR_KPARAM_INFO
	.align		4
.L_13:
        /*0008*/ 	.byte	0x04, 0x17
        /*000a*/ 	.short	(.L_15 - .L_14)
.L_14:
        /*000c*/ 	.word	0x00000000
        /*0010*/ 	.short	0x0003
        /*0012*/ 	.short	0x0018
        /*0014*/ 	.byte	0x00, 0xf0, 0x11, 0x00


	//----- nvinfo : EIATTR_KPARAM_INFO
	.align		4
.L_15:
        /*0018*/ 	.byte	0x04, 0x17
        /*001a*/ 	.short	(.L_17 - .L_16)
.L_16:
        /*001c*/ 	.word	0x00000000
        /*0020*/ 	.short	0x0002
        /*0022*/ 	.short	0x0010
        /*0024*/ 	.byte	0x00, 0xf5, 0x21, 0x00


	//----- nvinfo : EIATTR_KPARAM_INFO
	.align		4
.L_17:
        /*0028*/ 	.byte	0x04, 0x17
        /*002a*/ 	.short	(.L_19 - .L_18)
.L_18:
        /*002c*/ 	.word	0x00000000
        /*0030*/ 	.short	0x0001
        /*0032*/ 	.short	0x0008
        /*0034*/ 	.byte	0x00, 0xf5, 0x21, 0x00


	//----- nvinfo : EIATTR_KPARAM_INFO
	.align		4
.L_19:
        /*0038*/ 	.byte	0x04, 0x17
        /*003a*/ 	.short	(.L_21 - .L_20)
.L_20:
        /*003c*/ 	.word	0x00000000
        /*0040*/ 	.short	0x0000
        /*0042*/ 	.short	0x0000
        /*0044*/ 	.byte	0x00, 0xf5, 0x21, 0x00


	//----- nvinfo : EIATTR_SPARSE_MMA_MASK
	.align		4
.L_21:
        /*0048*/ 	.byte	0x03, 0x50
        /*004a*/ 	.short	0x0000


	//----- nvinfo : EIATTR_MAXREG_COUNT
	.align		4
        /*004c*/ 	.byte	0x03, 0x1b
        /*004e*/ 	.short	0x00ff


	//----- nvinfo : EIATTR_MERCURY_ISA_VERSION
	.align		4
        /*0050*/ 	.byte	0x03, 0x5f
        /*0052*/ 	.short	0x0101


	//----- nvinfo : EIATTR_VRC_CTA_INIT_COUNT
	.align		4
        /*0054*/ 	.byte	0x02, 0x4a
	.zero		1
	.zero		1


	//----- nvinfo : EIATTR_EXIT_INSTR_OFFSETS
	.align		4
        /*0058*/ 	.byte	0x04, 0x1c
        /*005a*/ 	.short	(.L_23 - .L_22)


	//   ....[0]....
.L_22:
        /*005c*/ 	.word	0x00000010


	//----- nvinfo : EIATTR_CBANK_PARAM_SIZE
	.align		4
.L_23:
        /*0060*/ 	.byte	0x03, 0x19
        /*0062*/ 	.short	0x001c


	//----- nvinfo : EIATTR_PARAM_CBANK
	.align		4
        /*0064*/ 	.byte	0x04, 0x0a
        /*0066*/ 	.short	(.L_25 - .L_24)
	.align		4
.L_24:
        /*0068*/ 	.word	index@(.nv.constant0._Z13cudaMatrixAddPfS_S_i)
        /*006c*/ 	.short	0x0380
        /*006e*/ 	.short	0x001c


	//----- nvinfo : EIATTR_SW_WAR
	.align		4
.L_25:
        /*0070*/ 	.byte	0x04, 0x36
        /*0072*/ 	.short	(.L_27 - .L_26)
.L_26:
        /*0074*/ 	.word	0x00000008
.L_27:


//--------------------- .nv.info._Z13cudaMatrixAddPfS_S_ii --------------------------
	.section	.nv.info._Z13cudaMatrixAddPfS_S_ii,"",@"SHT_CUDA_INFO"
	.sectionflags	@""
	.align	4


	//----- nvinfo : EIATTR_CUDA_API_VERSION
	.align		4
        /*0000*/ 	.byte	0x04, 0x37
        /*0002*/ 	.short	(.L_29 - .L_28)
.L_28:
        /*0004*/ 	.word	0x00000082


	//----- nvinfo : EIATTR_KPARAM_INFO
	.align		4
.L_29:
        /*0008*/ 	.byte	0x04, 0x17
        /*000a*/ 	.short	(.L_31 - .L_30)
.L_30:
        /*000c*/ 	.word	0x00000000
        /*0010*/ 	.short	0x0004
        /*0012*/ 	.short	0x001c
        /*0014*/ 	.byte	0x00, 0xf0, 0x11, 0x00


	//----- nvinfo : EIATTR_KPARAM_INFO
	.align		4
.L_31:
        /*0018*/ 	.byte	0x04, 0x17
        /*001a*/ 	.short	(.L_33 - .L_32)
.L_32:
        /*001c*/ 	.word	0x00000000
        /*0020*/ 	.short	0x0003
        /*0022*/ 	.short	0x0018
        /*0024*/ 	.byte	0x00, 0xf0, 0x11, 0x00


	//----- nvinfo : EIATTR_KPARAM_INFO
	.align		4
.L_33:
        /*0028*/ 	.byte	0x04, 0x17
        /*002a*/ 	.short	(.L_35 - .L_34)
.L_34:
        /*002c*/ 	.word	0x00000000
        /*0030*/ 	.short	0x0002
        /*0032*/ 	.short	0x0010
        /*0034*/ 	.byte	0x00, 0xf5, 0x21, 0x00


	//----- nvinfo : EIATTR_KPARAM_INFO
	.align		4
.L_35:
        /*0038*/ 	.byte	0x04, 0x17
        /*003a*/ 	.short	(.L_37 - .L_36)
.L_36:
        /*003c*/ 	.word	0x00000000
        /*0040*/ 	.short	0x0001
        /*0042*/ 	.short	0x0008
        /*0044*/ 	.byte	0x00, 0xf5, 0x21, 0x00


	//----- nvinfo : EIATTR_KPARAM_INFO
	.align		4
.L_37:
        /*0048*/ 	.byte	0x04, 0x17
        /*004a*/ 	.short	(.L_39 - .L_38)
.L_38:
        /*004c*/ 	.word	0x00000000
        /*0050*/ 	.short	0x0000
        /*0052*/ 	.short	0x0000
        /*0054*/ 	.byte	0x00, 0xf5, 0x21, 0x00


	//----- nvinfo : EIATTR_SPARSE_MMA_MASK
	.align		4
.L_39:
        /*0058*/ 	.byte	0x03, 0x50
        /*005a*/ 	.short	0x0000


	//----- nvinfo : EIATTR_MAXREG_COUNT
	.align		4
        /*005c*/ 	.byte	0x03, 0x1b
        /*005e*/ 	.short	0x00ff


	//----- nvinfo : EIATTR_MERCURY_ISA_VERSION
	.align		4
        /*0060*/ 	.byte	0x03, 0x5f
        /*0062*/ 	.short	0x0101


	//----- nvinfo : EIATTR_VRC_CTA_INIT_COUNT
	.align		4
        /*0064*/ 	.byte	0x02, 0x4a
	.zero		1
	.zero		1


	//----- nvinfo : EIATTR_EXIT_INSTR_OFFSETS
	.align		4
        /*0068*/ 	.byte	0x04, 0x1c
        /*006a*/ 	.short	(.L_41 - .L_40)


	//   ....[0]....
.L_40:
        /*006c*/ 	.word	0x00000010


	//----- nvinfo : EIATTR_CBANK_PARAM_SIZE
	.align		4
.L_41:
        /*0070*/ 	.byte	0x03, 0x19
        /*0072*/ 	.short	0x0020


	//----- nvinfo : EIATTR_PARAM_CBANK
	.align		4
        /*0074*/ 	.byte	0x04, 0x0a
        /*0076*/ 	.short	(.L_43 - .L_42)
	.align		4
.L_42:
        /*0078*/ 	.word	index@(.nv.constant0._Z13cudaMatrixAddPfS_S_ii)
        /*007c*/ 	.short	0x0380
        /*007e*/ 	.short	0x0020


	//----- nvinfo : EIATTR_SW_WAR
	.align		4
.L_43:
        /*0080*/ 	.byte	0x04, 0x36
        /*0082*/ 	.short	(.L_45 - .L_44)
.L_44:
        /*0084*/ 	.word	0x00000008
.L_45:


//--------------------- .nv.callgraph             --------------------------
	.section	.nv.callgraph,"",@"SHT_CUDA_CALLGRAPH"
	.align	4
	.sectionentsize	8
	.align		4
        /*0000*/ 	.word	0x00000000
	.align		4
        /*0004*/ 	.word	0xffffffff
	.align		4
        /*0008*/ 	.word	0x00000000
	.align		4
        /*000c*/ 	.word	0xfffffffe
	.align		4
        /*0010*/ 	.word	0x00000000
	.align		4
        /*0014*/ 	.word	0xfffffffd
	.align		4
        /*0018*/ 	.word	0x00000000
	.align		4
        /*001c*/ 	.word	0xfffffffc


//--------------------- .text._Z13cudaMatrixAddPfS_S_i --------------------------
	.section	.text._Z13cudaMatrixAddPfS_S_i,"ax",@progbits
	.align	128
        .global         _Z13cudaMatrixAddPfS_S_i
        .type           _Z13cudaMatrixAddPfS_S_i,@function
        .size           _Z13cudaMatrixAddPfS_S_i,(.L_x_2 - _Z13cudaMatrixAddPfS_S_i)
        .other          _Z13cudaMatrixAddPfS_S_i,@"STO_CUDA_ENTRY STV_DEFAULT"
_Z13cudaMatrixAddPfS_S_i:
.text._Z13cudaMatrixAddPfS_S_i:
[----:B------:R-:W-:Y:S01]  /*0000*/  LDC R1, c[0x0][0x37c] ;  /* 0x0000df00ff017b82 */ /* 0x000fe20000000800 */
[----:B------:R-:W-:Y:S05]  /*0010*/  EXIT ;  /* 0x000000000000794d */ /* 0x000fea0003800000 */
.L_x_0:
[----:B------:R-:W-:-:S00]  /*0020*/  BRA `(.L_x_0) ;  /* 0xfffffffc00fc7947 */ /* 0x000fc0000383ffff */
[----:B------:R-:W-:-:S00]  /*0030*/  NOP ;  /* 0x0000000000007918 */ /* 0x000fc00000000000 */
        /* <DEDUP_REMOVED lines=12> */
.L_x_2:


//--------------------- .text._Z13cudaMatrixAddPfS_S_ii --------------------------
	.section	.text._Z13cudaMatrixAddPfS_S_ii,"ax",@progbits
	.align	128
        .global         _Z13cudaMatrixAddPfS_S_ii
        .type           _Z13cudaMatrixAddPfS_S_ii,@function
        .size           _Z13cudaMatrixAddPfS_S_ii,(.L_x_3 - _Z13cudaMatrixAddPfS_S_ii)
        .other          _Z13cudaMatrixAddPfS_S_ii,@"STO_CUDA_ENTRY STV_DEFAULT"
_Z13cudaMatrixAddPfS_S_ii:
.text._Z13cudaMatrixAddPfS_S_ii:
[----:B------:R-:W-:Y:S01]  /*0000*/  LDC R1, c[0x0][0x37c] ;  /* 0x0000df00ff017b82 */ /* 0x000fe20000000800 */
[----:B------:R-:W-:Y:S05]  /*0010*/  EXIT ;  /* 0x000000000000794d */ /* 0x000fea0003800000 */
.L_x_1:
        /* <DEDUP_REMOVED lines=14> */
.L_x_3:


//--------------------- .nv.shared.reserved.0     --------------------------
	.section	.nv.shared.reserved.0,"aw",@nobits
	.weak		__nv_reservedSMEM_offset_0_alias
	.size		__nv_reservedSMEM_offset_0_alias, 0, 64
	.other		__nv_reservedSMEM_offset_0_alias,@"STO_CUDA_RESERVED_SHARED STV_DEFAULT"
__nv_reservedSMEM_offset_0_alias:
	.zero		0
	.zero		64


//--------------------- .nv.constant0._Z13cudaMatrixAddPfS_S_i --------------------------
	.section	.nv.constant0._Z13cudaMatrixAddPfS_S_i,"a",@progbits
	.sectionflags	@""
	.align	4
.nv.constant0._Z13cudaMatrixAddPfS_S_i:
	.zero		924


//--------------------- .nv.constant0._Z13cudaMatrixAddPfS_S_ii --------------------------
	.section	.nv.constant0._Z13cudaMatrixAddPfS_S_ii,"a",@progbits
	.sectionflags	@""
	.align	4
.nv.constant0._Z13cudaMatrixAddPfS_S_ii:
	.zero		928


//--------------------- SYMBOLS --------------------------

	.type		.nv.reservedSmem.offset0,@object
	.size		.nv.reservedSmem.offset0,0x4
